//
// Generated by NVIDIA NVVM Compiler
//
// Compiler Build ID: CL-36424714
// Cuda compilation tools, release 13.0, V13.0.88
// Based on NVVM 20.0.0
//

.version 9.0
.target sm_100
.address_size 64

	// .globl	computeGradientKernel

.visible .entry computeGradientKernel(
	.param .u64 .ptr .align 1 computeGradientKernel_param_0,
	.param .u64 .ptr .align 1 computeGradientKernel_param_1,
	.param .u64 .ptr .align 1 computeGradientKernel_param_2,
	.param .u64 .ptr .align 1 computeGradientKernel_param_3,
	.param .u64 .ptr .align 1 computeGradientKernel_param_4,
	.param .u64 .ptr .align 1 computeGradientKernel_param_5,
	.param .u64 .ptr .align 1 computeGradientKernel_param_6,
	.param .u32 computeGradientKernel_param_7,
	.param .u32 computeGradientKernel_param_8,
	.param .u32 computeGradientKernel_param_9
)
{
	.reg .pred 	%p<15>;
	.reg .b32 	%r<53>;
	.reg .b32 	%f<31>;
	.reg .b64 	%rd<26>;

	ld.param.u64 	%rd9, [computeGradientKernel_param_1];
	ld.param.u64 	%rd5, [computeGradientKernel_param_2];
	ld.param.u64 	%rd10, [computeGradientKernel_param_3];
	ld.param.u64 	%rd6, [computeGradientKernel_param_4];
	ld.param.u64 	%rd7, [computeGradientKernel_param_5];
	ld.param.u64 	%rd8, [computeGradientKernel_param_6];
	ld.param.u32 	%r26, [computeGradientKernel_param_7];
	ld.param.u32 	%r29, [computeGradientKernel_param_8];
	ld.param.u32 	%r28, [computeGradientKernel_param_9];
	cvta.to.global.u64 	%rd1, %rd10;
	cvta.to.global.u64 	%rd2, %rd9;
	mov.u32 	%r30, %ctaid.z;
	mov.u32 	%r31, %ntid.z;
	mov.u32 	%r32, %tid.z;
	mad.lo.s32 	%r1, %r30, %r31, %r32;
	mov.u32 	%r33, %ctaid.y;
	mov.u32 	%r34, %ntid.y;
	mov.u32 	%r35, %tid.y;
	mad.lo.s32 	%r36, %r33, %r34, %r35;
	mov.u32 	%r37, %ctaid.x;
	mov.u32 	%r38, %ntid.x;
	mov.u32 	%r39, %tid.x;
	mad.lo.s32 	%r3, %r37, %r38, %r39;
	setp.ge.s32 	%p1, %r1, %r26;
	setp.ge.s32 	%p2, %r36, %r29;
	or.pred  	%p3, %p1, %p2;
	setp.ge.s32 	%p4, %r3, %r28;
	or.pred  	%p5, %p3, %p4;
	@%p5 bra 	$L__BB0_8;
	mad.lo.s32 	%r40, %r29, %r1, %r36;
	mad.lo.s32 	%r4, %r40, %r28, %r3;
	add.s32 	%r41, %r26, -1;
	setp.eq.s32 	%p6, %r1, %r41;
	add.s32 	%r42, %r29, -1;
	setp.eq.s32 	%p7, %r36, %r42;
	setp.ne.s32 	%p8, %r3, 0;
	selp.s32 	%r43, -1, 0, %p8;
	add.s32 	%r44, %r28, -1;
	setp.eq.s32 	%p9, %r3, %r44;
	setp.ne.s32 	%p10, %r1, 0;
	selp.s32 	%r48, -1, 0, %p10;
	mul.wide.s32 	%rd11, %r4, 4;
	add.s64 	%rd12, %rd2, %rd11;
	add.s64 	%rd13, %rd1, %rd11;
	selp.b32 	%r45, 1, 2, %p9;
	selp.b32 	%r6, 1, 2, %p7;
	selp.b32 	%r7, 1, 2, %p6;
	ld.global.f32 	%f1, [%rd12];
	ld.global.f32 	%f2, [%rd13];
	cvta.to.global.u64 	%rd14, %rd7;
	ld.global.f32 	%f3, [%rd14];
	cvta.to.global.u64 	%rd15, %rd8;
	ld.global.f32 	%f4, [%rd15];
	sub.s32 	%r8, %r43, %r45;
	add.s32 	%r9, %r43, 13;
	add.s32 	%r10, %r3, %r43;
	cvta.to.global.u64 	%rd3, %rd5;
	mov.f32 	%f30, 0f00000000;
$L__BB0_2:
	setp.ne.s32 	%p11, %r36, 0;
	selp.s32 	%r49, -1, 0, %p11;
	add.s32 	%r46, %r48, %r1;
	mad.lo.s32 	%r13, %r46, %r29, %r36;
	mad.lo.s32 	%r14, %r48, 9, %r9;
$L__BB0_3:
	add.s32 	%r47, %r13, %r49;
	mad.lo.s32 	%r51, %r49, 3, %r14;
	mad.lo.s32 	%r50, %r47, %r28, %r10;
	mov.u32 	%r52, %r8;
$L__BB0_4:
	mul.wide.s32 	%rd16, %r51, 4;
	add.s64 	%rd17, %rd3, %rd16;
	mul.wide.s32 	%rd18, %r50, 4;
	add.s64 	%rd19, %rd1, %rd18;
	add.s64 	%rd20, %rd2, %rd18;
	ld.global.f32 	%f10, [%rd20];
	sub.f32 	%f11, %f1, %f10;
	abs.f32 	%f12, %f11;
	add.f32 	%f13, %f1, %f10;
	fma.rn.f32 	%f14, %f10, 0f40400000, %f1;
	ld.global.f32 	%f15, [%rd19];
	mul.f32 	%f16, %f2, %f15;
	ld.global.f32 	%f17, [%rd17];
	mul.f32 	%f18, %f16, %f17;
	fma.rn.f32 	%f19, %f12, %f3, %f14;
	mul.f32 	%f20, %f11, %f19;
	mul.f32 	%f21, %f18, %f20;
	fma.rn.f32 	%f22, %f12, %f3, %f13;
	add.f32 	%f23, %f4, %f22;
	mul.f32 	%f24, %f23, %f23;
	div.rn.f32 	%f25, %f21, %f24;
	add.f32 	%f30, %f30, %f25;
	add.s32 	%r52, %r52, 1;
	setp.ne.s32 	%p12, %r52, 0;
	add.s32 	%r51, %r51, 1;
	add.s32 	%r50, %r50, 1;
	@%p12 bra 	$L__BB0_4;
	add.s32 	%r49, %r49, 1;
	setp.ne.s32 	%p13, %r49, %r6;
	@%p13 bra 	$L__BB0_3;
	add.s32 	%r48, %r48, 1;
	setp.ne.s32 	%p14, %r48, %r7;
	@%p14 bra 	$L__BB0_2;
	ld.param.u64 	%rd25, [computeGradientKernel_param_0];
	cvta.to.global.u64 	%rd21, %rd6;
	ld.global.f32 	%f26, [%rd21];
	mul.f32 	%f27, %f30, %f26;
	cvta.to.global.u64 	%rd22, %rd25;
	mul.wide.s32 	%rd23, %r4, 4;
	add.s64 	%rd24, %rd22, %rd23;
	st.global.f32 	[%rd24], %f27;
$L__BB0_8:
	ret;

}


// ===== COMPILED SASS (sm_100) =====

	.target	sm_100

	.elftype	@"ET_EXEC"


//--------------------- .note.nv.tkinfo           --------------------------
	.section	.note.nv.tkinfo,"",@"SHT_NOTE"
	.sectionflags	@"SHF_NOTE_NV_TKINFO"
	.tkinfo
        /*0018*/ 	.word	0x00000002
        /*0030*/ 	.string	""
        /*0030*/ 	.string	"ptxas"
        /*0030*/ 	.string	"Cuda compilation tools, release 13.0, V13.0.88"
        /*0030*/ 	.string	"Build cuda_13.0.r13.0/compiler.36424714_0"
        /*0030*/ 	.string	"-arch sm_100 -m 64 "



//--------------------- .note.nv.cuinfo           --------------------------
	.section	.note.nv.cuinfo,"",@"SHT_NOTE"
	.sectionflags	@"SHF_NOTE_NV_CUINFO"
        /*0018*/ 	.short	0x0002
        /*001a*/ 	.short	0x0064
        /*001c*/ 	.short	0x0082
	.zero		2


//--------------------- .nv.info                  --------------------------
	.section	.nv.info,"",@"SHT_CUDA_INFO"
	.align	4


	//----- nvinfo : EIATTR_REGCOUNT
	.align		4
        /*0000*/ 	.byte	0x04, 0x2f
        /*0002*/ 	.short	(.L_1 - .L_0)
	.align		4
.L_0:
        /*0004*/ 	.word	index@(computeGradientKernel)
        /*0008*/ 	.word	0x00000022


	//----- nvinfo : EIATTR_FRAME_SIZE
	.align		4
.L_1:
        /*000c*/ 	.byte	0x04, 0x11
        /*000e*/ 	.short	(.L_3 - .L_2)
	.align		4
.L_2:
        /*0010*/ 	.word	index@($__internal_0_$__cuda_sm3x_div_rn_noftz_f32_slowpath)
        /*0014*/ 	.word	0x00000000


	//----- nvinfo : EIATTR_FRAME_SIZE
	.align		4
.L_3:
        /*0018*/ 	.byte	0x04, 0x11
        /*001a*/ 	.short	(.L_5 - .L_4)
	.align		4
.L_4:
        /*001c*/ 	.word	index@(computeGradientKernel)
        /*0020*/ 	.word	0x00000000


	//----- nvinfo : EIATTR_MIN_STACK_SIZE
	.align		4
.L_5:
        /*0024*/ 	.byte	0x04, 0x12
        /*0026*/ 	.short	(.L_7 - .L_6)
	.align		4
.L_6:
        /*0028*/ 	.word	index@(computeGradientKernel)
        /*002c*/ 	.word	0x00000000
.L_7:


//--------------------- .nv.compat                --------------------------
	.section	.nv.compat,"",@"SHT_CUDA_COMPAT_INFO"
	.align	4
        /*0000*/ 	.byte	0x02, 0x09, 0x00, 0x00, 0x02, 0x02, 0x01, 0x00, 0x02, 0x05, 0x05, 0x00, 0x03, 0x07, 0x01, 0x01
        /*0010*/ 	.byte	0x02, 0x03, 0x00, 0x00, 0x02, 0x06, 0x01, 0x00, 0x04, 0x0b, 0x08, 0x00, 0x01, 0x00, 0x00, 0x00
        /*0020*/ 	.byte	0x00, 0x00, 0x00, 0x00


//--------------------- .nv.info.computeGradientKernel --------------------------
	.section	.nv.info.computeGradientKernel,"",@"SHT_CUDA_INFO"
	.sectionflags	@""
	.align	4


	//----- nvinfo : EIATTR_CUDA_API_VERSION
	.align		4
        /*0000*/ 	.byte	0x04, 0x37
        /*0002*/ 	.short	(.L_9 - .L_8)
.L_8:
        /*0004*/ 	.word	0x00000082


	//----- nvinfo : EIATTR_KPARAM_INFO
	.align		4
.L_9:
        /*0008*/ 	.byte	0x04, 0x17
        /*000a*/ 	.short	(.L_11 - .L_10)
.L_10:
        /*000c*/ 	.word	0x00000000
        /*0010*/ 	.short	0x0009
        /*0012*/ 	.short	0x0040
        /*0014*/ 	.byte	0x00, 0xf0, 0x11, 0x00


	//----- nvinfo : EIATTR_KPARAM_INFO
	.align		4
.L_11:
        /*0018*/ 	.byte	0x04, 0x17
        /*001a*/ 	.short	(.L_13 - .L_12)
.L_12:
        /*001c*/ 	.word	0x00000000
        /*0020*/ 	.short	0x0008
        /*0022*/ 	.short	0x003c
        /*0024*/ 	.byte	0x00, 0xf0, 0x11, 0x00


	//----- nvinfo : EIATTR_KPARAM_INFO
	.align		4
.L_13:
        /*0028*/ 	.byte	0x04, 0x17
        /*002a*/ 	.short	(.L_15 - .L_14)
.L_14:
        /*002c*/ 	.word	0x00000000
        /*0030*/ 	.short	0x0007
        /*0032*/ 	.short	0x0038
        /*0034*/ 	.byte	0x00, 0xf0, 0x11, 0x00


	//----- nvinfo : EIATTR_KPARAM_INFO
	.align		4
.L_15:
        /*0038*/ 	.byte	0x04, 0x17
        /*003a*/ 	.short	(.L_17 - .L_16)
.L_16:
        /*003c*/ 	.word	0x00000000
        /*0040*/ 	.short	0x0006
        /*0042*/ 	.short	0x0030
        /*0044*/ 	.byte	0x00, 0xf5, 0x21, 0x00


	//----- nvinfo : EIATTR_KPARAM_INFO
	.align		4
.L_17:
        /*0048*/ 	.byte	0x04, 0x17
        /*004a*/ 	.short	(.L_19 - .L_18)
.L_18:
        /*004c*/ 	.word	0x00000000
        /*0050*/ 	.short	0x0005
        /*0052*/ 	.short	0x0028
        /*0054*/ 	.byte	0x00, 0xf5, 0x21, 0x00


	//----- nvinfo : EIATTR_KPARAM_INFO
	.align		4
.L_19:
        /*0058*/ 	.byte	0x04, 0x17
        /*005a*/ 	.short	(.L_21 - .L_20)
.L_20:
        /*005c*/ 	.word	0x00000000
        /*0060*/ 	.short	0x0004
        /*0062*/ 	.short	0x0020
        /*0064*/ 	.byte	0x00, 0xf5, 0x21, 0x00


	//----- nvinfo : EIATTR_KPARAM_INFO
	.align		4
.L_21:
        /*0068*/ 	.byte	0x04, 0x17
        /*006a*/ 	.short	(.L_23 - .L_22)
.L_22:
        /*006c*/ 	.word	0x00000000
        /*0070*/ 	.short	0x0003
        /*0072*/ 	.short	0x0018
        /*0074*/ 	.byte	0x00, 0xf5, 0x21, 0x00


	//----- nvinfo : EIATTR_KPARAM_INFO
	.align		4
.L_23:
        /*0078*/ 	.byte	0x04, 0x17
        /*007a*/ 	.short	(.L_25 - .L_24)
.L_24:
        /*007c*/ 	.word	0x00000000
        /*0080*/ 	.short	0x0002
        /*0082*/ 	.short	0x0010
        /*0084*/ 	.byte	0x00, 0xf5, 0x21, 0x00


	//----- nvinfo : EIATTR_KPARAM_INFO
	.align		4
.L_25:
        /*0088*/ 	.byte	0x04, 0x17
        /*008a*/ 	.short	(.L_27 - .L_26)
.L_26:
        /*008c*/ 	.word	0x00000000
        /*0090*/ 	.short	0x0001
        /*0092*/ 	.short	0x0008
        /*0094*/ 	.byte	0x00, 0xf5, 0x21, 0x00


	//----- nvinfo : EIATTR_KPARAM_INFO
	.align		4
.L_27:
        /*0098*/ 	.byte	0x04, 0x17
        /*009a*/ 	.short	(.L_29 - .L_28)
.L_28:
        /*009c*/ 	.word	0x00000000
        /*00a0*/ 	.short	0x0000
        /*00a2*/ 	.short	0x0000
        /*00a4*/ 	.byte	0x00, 0xf5, 0x21, 0x00


	//----- nvinfo : EIATTR_SPARSE_MMA_MASK
	.align		4
.L_29:
        /*00a8*/ 	.byte	0x03, 0x50
        /*00aa*/ 	.short	0x0000


	//----- nvinfo : EIATTR_MAXREG_COUNT
	.align		4
        /*00ac*/ 	.byte	0x03, 0x1b
        /*00ae*/ 	.short	0x00ff


	//----- nvinfo : EIATTR_MERCURY_ISA_VERSION
	.align		4
        /*00b0*/ 	.byte	0x03, 0x5f
        /*00b2*/ 	.short	0x0101


	//----- nvinfo : EIATTR_VRC_CTA_INIT_COUNT
	.align		4
        /*00b4*/ 	.byte	0x02, 0x4a
	.zero		1
	.zero		1


	//----- nvinfo : EIATTR_EXIT_INSTR_OFFSETS
	.align		4
        /*00b8*/ 	.byte	0x04, 0x1c
        /*00ba*/ 	.short	(.L_31 - .L_30)


	//   ....[0]....
.L_30:
        /*00bc*/ 	.word	0x00000120


	//   ....[1]....
        /*00c0*/ 	.word	0x00000760


	//----- nvinfo : EIATTR_CRS_STACK_SIZE
	.align		4
.L_31:
        /*00c4*/ 	.byte	0x04, 0x1e
        /*00c6*/ 	.short	(.L_33 - .L_32)
.L_32:
        /*00c8*/ 	.word	0x00000000


	//----- nvinfo : EIATTR_CBANK_PARAM_SIZE
	.align		4
.L_33:
        /*00cc*/ 	.byte	0x03, 0x19
        /*00ce*/ 	.short	0x0044


	//----- nvinfo : EIATTR_PARAM_CBANK
	.align		4
        /*00d0*/ 	.byte	0x04, 0x0a
        /*00d2*/ 	.short	(.L_35 - .L_34)
	.align		4
.L_34:
        /*00d4*/ 	.word	index@(.nv.constant0.computeGradientKernel)
        /*00d8*/ 	.short	0x0380
        /*00da*/ 	.short	0x0044


	//----- nvinfo : EIATTR_SW_WAR
	.align		4
.L_35:
        /*00dc*/ 	.byte	0x04, 0x36
        /*00de*/ 	.short	(.L_37 - .L_36)
.L_36:
        /*00e0*/ 	.word	0x00000008
.L_37:


//--------------------- .nv.callgraph             --------------------------
	.section	.nv.callgraph,"",@"SHT_CUDA_CALLGRAPH"
	.align	4
	.sectionentsize	8
	.align		4
        /*0000*/ 	.word	0x00000000
	.align		4
        /*0004*/ 	.word	0xffffffff
	.align		4
        /*0008*/ 	.word	0x00000000
	.align		4
        /*000c*/ 	.word	0xfffffffe
	.align		4
        /*0010*/ 	.word	0x00000000
	.align		4
        /*0014*/ 	.word	0xfffffffd
	.align		4
        /*0018*/ 	.word	0x00000000
	.align		4
        /*001c*/ 	.word	0xfffffffc


//--------------------- .text.computeGradientKernel --------------------------
	.section	.text.computeGradientKernel,"ax",@progbits
	.align	128
        .global         computeGradientKernel
        .type           computeGradientKernel,@function
        .size           computeGradientKernel,(.L_x_20 - computeGradientKernel)
        .other          computeGradientKernel,@"STO_CUDA_ENTRY STV_DEFAULT"
computeGradientKernel:
.text.computeGradientKernel:
[----:B------:R-:W-:Y:S01]  /*0000*/  LDC R1, c[0x0][0x37c] ;  /* 0x0000df00ff017b82 */ /* 0x000fe20000000800 */
[----:B------:R-:W0:Y:S07]  /*0010*/  S2R R0, SR_TID.Y ;  /* 0x0000000000007919 */ /* 0x000e2e0000002200 */
[----:B------:R-:W1:Y:S01]  /*0020*/  LDC R26, c[0x0][0x368] ;  /* 0x0000da00ff1a7b82 */ /* 0x000e620000000800 */
[----:B------:R-:W2:Y:S01]  /*0030*/  LDCU.64 UR4, c[0x0][0x3b8] ;  /* 0x00007700ff0477ac */ /* 0x000ea20008000a00 */
[----:B------:R-:W1:Y:S01]  /*0040*/  S2R R3, SR_TID.Z ;  /* 0x0000000000037919 */ /* 0x000e620000002300 */
[----:B------:R-:W3:Y:S01]  /*0050*/  LDCU UR6, c[0x0][0x3c0] ;  /* 0x00007800ff0677ac */ /* 0x000ee20008000800 */
[----:B------:R-:W4:Y:S04]  /*0060*/  S2R R5, SR_TID.X ;  /* 0x0000000000057919 */ /* 0x000f280000002100 */
[----:B------:R-:W0:Y:S08]  /*0070*/  S2UR UR8, SR_CTAID.Y ;  /* 0x00000000000879c3 */ /* 0x000e300000002600 */
[----:B------:R-:W0:Y:S08]  /*0080*/  LDC R27, c[0x0][0x364] ;  /* 0x0000d900ff1b7b82 */ /* 0x000e300000000800 */
[----:B------:R-:W1:Y:S08]  /*0090*/  S2UR UR7, SR_CTAID.Z ;  /* 0x00000000000779c3 */ /* 0x000e700000002700 */
[----:B------:R-:W4:Y:S08]  /*00a0*/  S2UR UR9, SR_CTAID.X ;  /* 0x00000000000979c3 */ /* 0x000f300000002500 */
[----:B------:R-:W4:Y:S01]  /*00b0*/  LDC R18, c[0x0][0x360] ;  /* 0x0000d800ff127b82 */ /* 0x000f220000000800 */
[----:B0-----:R-:W-:-:S05]  /*00c0*/  IMAD R27, R27, UR8, R0 ;  /* 0x000000081b1b7c24 */ /* 0x001fca000f8e0200 */
[----:B--2---:R-:W-:Y:S01]  /*00d0*/  ISETP.GE.AND P0, PT, R27, UR5, PT ;  /* 0x000000051b007c0c */ /* 0x004fe2000bf06270 */
[----:B-1----:R-:W-:-:S05]  /*00e0*/  IMAD R26, R26, UR7, R3 ;  /* 0x000000071a1a7c24 */ /* 0x002fca000f8e0203 */
[----:B------:R-:W-:Y:S01]  /*00f0*/  ISETP.GE.OR P0, PT, R26, UR4, P0 ;  /* 0x000000041a007c0c */ /* 0x000fe20008706670 */
[----:B----4-:R-:W-:-:S05]  /*0100*/  IMAD R18, R18, UR9, R5 ;  /* 0x0000000912127c24 */ /* 0x010fca000f8e0205 */
[----:B---3--:R-:W-:-:S13]  /*0110*/  ISETP.GE.OR P0, PT, R18, UR6, P0 ;  /* 0x0000000612007c0c */ /* 0x008fda0008706670 */
[----:B------:R-:W-:Y:S05]  /*0120*/  @P0 EXIT ;  /* 0x000000000000094d */ /* 0x000fea0003800000 */
[----:B------:R-:W0:Y:S01]  /*0130*/  LDC.64 R4, c[0x0][0x398] ;  /* 0x0000e600ff047b82 */ /* 0x000e220000000a00 */
[----:B------:R-:W1:Y:S01]  /*0140*/  LDCU.64 UR8, c[0x0][0x358] ;  /* 0x00006b00ff0877ac */ /* 0x000e620008000a00 */
[----:B------:R-:W-:-:S04]  /*0150*/  IMAD R25, R26, UR5, R27 ;  /* 0x000000051a197c24 */ /* 0x000fc8000f8e021b */
[----:B------:R-:W-:Y:S02]  /*0160*/  IMAD R25, R25, UR6, R18 ;  /* 0x0000000619197c24 */ /* 0x000fe4000f8e0212 */
[----:B------:R-:W2:Y:S08]  /*0170*/  LDC.64 R6, c[0x0][0x3a8] ;  /* 0x0000ea00ff067b82 */ /* 0x000eb00000000a00 */
[----:B------:R-:W3:Y:S01]  /*0180*/  LDC.64 R8, c[0x0][0x3b0] ;  /* 0x0000ec00ff087b82 */ /* 0x000ee20000000a00 */
[----:B0-----:R-:W-:-:S07]  /*0190*/  IMAD.WIDE R4, R25, 0x4, R4 ;  /* 0x0000000419047825 */ /* 0x001fce00078e0204 */
[----:B------:R-:W0:Y:S01]  /*01a0*/  LDC.64 R2, c[0x0][0x388] ;  /* 0x0000e200ff027b82 */ /* 0x000e220000000a00 */
[----:B-1----:R-:W5:Y:S04]  /*01b0*/  LDG.E R23, desc[UR8][R4.64] ;  /* 0x0000000804177981 */ /* 0x002f68000c1e1900 */
[----:B--2---:R-:W5:Y:S04]  /*01c0*/  LDG.E R22, desc[UR8][R6.64] ;  /* 0x0000000806167981 */ /* 0x004f68000c1e1900 */
[----:B---3--:R-:W5:Y:S01]  /*01d0*/  LDG.E R21, desc[UR8][R8.64] ;  /* 0x0000000808157981 */ /* 0x008f62000c1e1900 */
[----:B------:R-:W-:Y:S01]  /*01e0*/  UIADD3 UR6, UPT, UPT, UR6, -0x1, URZ ;  /* 0xffffffff06067890 */ /* 0x000fe2000fffe0ff */
[C---:B------:R-:W-:Y:S01]  /*01f0*/  ISETP.NE.AND P0, PT, R18.reuse, RZ, PT ;  /* 0x000000ff1200720c */ /* 0x040fe20003f05270 */
[----:B------:R-:W-:Y:S01]  /*0200*/  UIADD3 UR5, UPT, UPT, UR5, -0x1, URZ ;  /* 0xffffffff05057890 */ /* 0x000fe2000fffe0ff */
[----:B------:R-:W-:Y:S01]  /*0210*/  IMAD.MOV.U32 R12, RZ, RZ, 0x1 ;  /* 0x00000001ff0c7424 */ /* 0x000fe200078e00ff */
[----:B------:R-:W-:Y:S01]  /*0220*/  UIADD3 UR4, UPT, UPT, UR4, -0x1, URZ ;  /* 0xffffffff04047890 */ /* 0x000fe2000fffe0ff */
[----:B0-----:R-:W-:Y:S01]  /*0230*/  IMAD.WIDE R2, R25, 0x4, R2 ;  /* 0x0000000419027825 */ /* 0x001fe200078e0202 */
[----:B------:R-:W-:-:S04]  /*0240*/  ISETP.NE.AND P3, PT, R18, UR6, PT ;  /* 0x0000000612007c0c */ /* 0x000fc8000bf65270 */
[----:B------:R0:W5:Y:S01]  /*0250*/  LDG.E R24, desc[UR8][R2.64] ;  /* 0x0000000802187981 */ /* 0x000162000c1e1900 */
[----:B------:R-:W-:Y:S02]  /*0260*/  SEL R16, R12, 0x2, !P3 ;  /* 0x000000020c107807 */ /* 0x000fe40005800000 */
[C---:B------:R-:W-:Y:S02]  /*0270*/  ISETP.NE.AND P1, PT, R26.reuse, RZ, PT ;  /* 0x000000ff1a00720c */ /* 0x040fe40003f25270 */
[----:B------:R-:W-:Y:S01]  /*0280*/  ISETP.NE.AND P2, PT, R26, UR4, PT ;  /* 0x000000041a007c0c */ /* 0x000fe2000bf45270 */
[----:B------:R-:W-:Y:S01]  /*0290*/  BSSY.RECONVERGENT B0, `(.L_x_0) ;  /* 0x0000046000007945 */ /* 0x000fe20003800200 */
[----:B0-----:R-:W-:Y:S02]  /*02a0*/  SEL R3, RZ, 0xffffffff, !P0 ;  /* 0xffffffffff037807 */ /* 0x001fe40004000000 */
[----:B------:R-:W-:Y:S01]  /*02b0*/  ISETP.NE.AND P0, PT, R27, UR5, PT ;  /* 0x000000051b007c0c */ /* 0x000fe2000bf05270 */
[----:B------:R-:W-:Y:S01]  /*02c0*/  IMAD.MOV.U32 R20, RZ, RZ, RZ ;  /* 0x000000ffff147224 */ /* 0x000fe200078e00ff */
[----:B------:R-:W-:Y:S01]  /*02d0*/  SEL R19, RZ, 0xffffffff, !P1 ;  /* 0xffffffffff137807 */ /* 0x000fe20004800000 */
[----:B------:R-:W-:Y:S01]  /*02e0*/  IMAD.IADD R18, R18, 0x1, R3 ;  /* 0x0000000112127824 */ /* 0x000fe200078e0203 */
[----:B------:R-:W-:Y:S01]  /*02f0*/  SEL R17, R12, 0x2, !P0 ;  /* 0x000000020c117807 */ /* 0x000fe20004000000 */
[C---:B------:R-:W-:Y:S01]  /*0300*/  IMAD.IADD R16, R3.reuse, 0x1, -R16 ;  /* 0x0000000103107824 */ /* 0x040fe200078e0a10 */
[----:B------:R-:W-:-:S02]  /*0310*/  IADD3 R14, PT, PT, R3, 0xd, RZ ;  /* 0x0000000d030e7810 */ /* 0x000fc40007ffe0ff */
[----:B------:R-:W-:-:S07]  /*0320*/  SEL R12, R12, 0x2, !P2 ;  /* 0x000000020c0c7807 */ /* 0x000fce0005000000 */
.L_x_7:
[----:B------:R-:W0:Y:S01]  /*0330*/  LDCU UR4, c[0x0][0x3bc] ;  /* 0x00007780ff0477ac */ /* 0x000e220008000800 */
[----:B------:R-:W-:Y:S01]  /*0340*/  IMAD.IADD R0, R26, 0x1, R19 ;  /* 0x000000011a007824 */ /* 0x000fe200078e0213 */
[----:B------:R-:W-:Y:S01]  /*0350*/  ISETP.NE.AND P0, PT, R27, RZ, PT ;  /* 0x000000ff1b00720c */ /* 0x000fe20003f05270 */
[C---:B------:R-:W-:Y:S01]  /*0360*/  IMAD R15, R19.reuse, 0x9, R14 ;  /* 0x00000009130f7824 */ /* 0x040fe200078e020e */
[----:B------:R-:W-:Y:S01]  /*0370*/  BSSY.RECONVERGENT B1, `(.L_x_1) ;  /* 0x0000036000017945 */ /* 0x000fe20003800200 */
[----:B------:R-:W-:Y:S01]  /*0380*/  VIADD R19, R19, 0x1 ;  /* 0x0000000113137836 */ /* 0x000fe20000000000 */
[----:B------:R-:W-:-:S04]  /*0390*/  SEL R10, RZ, 0xffffffff, !P0 ;  /* 0xffffffffff0a7807 */ /* 0x000fc80004000000 */
[----:B------:R-:W-:Y:S01]  /*03a0*/  ISETP.NE.AND P2, PT, R19, R12, PT ;  /* 0x0000000c1300720c */ /* 0x000fe20003f45270 */
[----:B0-----:R-:W-:-:S12]  /*03b0*/  IMAD R13, R0, UR4, R27 ;  /* 0x00000004000d7c24 */ /* 0x001fd8000f8e021b */
.L_x_6:
[----:B------:R-:W0:Y:S01]  /*03c0*/  LDCU UR4, c[0x0][0x3c0] ;  /* 0x00007800ff0477ac */ /* 0x000e220008000800 */
[----:B------:R-:W-:Y:S01]  /*03d0*/  IMAD.IADD R9, R13, 0x1, R10 ;  /* 0x000000010d097824 */ /* 0x000fe200078e020a */
[----:B------:R-:W-:Y:S01]  /*03e0*/  BSSY.RECONVERGENT B2, `(.L_x_2) ;  /* 0x000002d000027945 */ /* 0x000fe20003800200 */
[C---:B------:R-:W-:Y:S01]  /*03f0*/  IMAD R11, R10.reuse, 0x3, R15 ;  /* 0x000000030a0b7824 */ /* 0x040fe200078e020f */
[----:B------:R-:W-:Y:S01]  /*0400*/  IADD3 R10, PT, PT, R10, 0x1, RZ ;  /* 0x000000010a0a7810 */ /* 0x000fe20007ffe0ff */
[----:B------:R-:W-:-:S03]  /*0410*/  IMAD.MOV.U32 R8, RZ, RZ, R16 ;  /* 0x000000ffff087224 */ /* 0x000fc600078e0010 */
[----:B------:R-:W-:Y:S01]  /*0420*/  ISETP.NE.AND P3, PT, R10, R17, PT ;  /* 0x000000110a00720c */ /* 0x000fe20003f65270 */
[----:B0-----:R-:W-:-:S12]  /*0430*/  IMAD R9, R9, UR4, R18 ;  /* 0x0000000409097c24 */ /* 0x001fd8000f8e0212 */
.L_x_5:
[----:B------:R-:W0:Y:S08]  /*0440*/  LDC.64 R6, c[0x0][0x388] ;  /* 0x0000e200ff067b82 */ /* 0x000e300000000a00 */
[----:B------:R-:W1:Y:S08]  /*0450*/  LDC.64 R2, c[0x0][0x398] ;  /* 0x0000e600ff027b82 */ /* 0x000e700000000a00 */
[----:B------:R-:W2:Y:S01]  /*0460*/  LDC.64 R4, c[0x0][0x390] ;  /* 0x0000e400ff047b82 */ /* 0x000ea20000000a00 */
[----:B0-----:R-:W-:-:S06]  /*0470*/  IMAD.WIDE R6, R9, 0x4, R6 ;  /* 0x0000000409067825 */ /* 0x001fcc00078e0206 */
[----:B------:R-:W3:Y:S01]  /*0480*/  LDG.E R7, desc[UR8][R6.64] ;  /* 0x0000000806077981 */ /* 0x000ee2000c1e1900 */
[----:B-1----:R-:W-:-:S06]  /*0490*/  IMAD.WIDE R2, R9, 0x4, R2 ;  /* 0x0000000409027825 */ /* 0x002fcc00078e0202 */
[----:B------:R0:W4:Y:S01]  /*04a0*/  LDG.E R2, desc[UR8][R2.64] ;  /* 0x0000000802027981 */ /* 0x000122000c1e1900 */
[----:B--2---:R-:W-:-:S06]  /*04b0*/  IMAD.WIDE R4, R11, 0x4, R4 ;  /* 0x000000040b047825 */ /* 0x004fcc00078e0204 */
[----:B------:R-:W2:Y:S01]  /*04c0*/  LDG.E R5, desc[UR8][R4.64] ;  /* 0x0000000804057981 */ /* 0x000ea2000c1e1900 */
[----:B------:R-:W-:Y:S01]  /*04d0*/  VIADD R8, R8, 0x1 ;  /* 0x0000000108087836 */ /* 0x000fe20000000000 */
[----:B------:R-:W-:Y:S04]  /*04e0*/  BSSY.RECONVERGENT B3, `(.L_x_3) ;  /* 0x0000018000037945 */ /* 0x000fe80003800200 */
[----:B------:R-:W-:Y:S01]  /*04f0*/  ISETP.NE.AND P4, PT, R8, RZ, PT ;  /* 0x000000ff0800720c */ /* 0x000fe20003f85270 */
[C-C-:B---3-5:R-:W-:Y:S01]  /*0500*/  FADD R29, R24.reuse, -R7.reuse ;  /* 0x80000007181d7221 */ /* 0x168fe20000000000 */
[----:B------:R-:W-:Y:S01]  /*0510*/  FADD R31, R24, R7 ;  /* 0x00000007181f7221 */ /* 0x000fe20000000000 */
[----:B------:R-:W-:-:S03]  /*0520*/  FFMA R7, R7, 3, R24 ;  /* 0x4040000007077823 */ /* 0x000fc60000000018 */
[----:B------:R-:W-:-:S04]  /*0530*/  FFMA R0, R22, |R29|, R31 ;  /* 0x4000001d16007223 */ /* 0x000fc8000000001f */
[----:B------:R-:W-:-:S04]  /*0540*/  FADD R0, R21, R0 ;  /* 0x0000000015007221 */ /* 0x000fc80000000000 */
[----:B0-----:R-:W-:Y:S01]  /*0550*/  FMUL R3, R0, R0 ;  /* 0x0000000000037220 */ /* 0x001fe20000400000 */
[----:B----4-:R-:W-:Y:S01]  /*0560*/  FMUL R0, R23, R2 ;  /* 0x0000000217007220 */ /* 0x010fe20000400000 */
[----:B------:R-:W-:Y:S02]  /*0570*/  FFMA R2, R22, |R29|, R7 ;  /* 0x4000001d16027223 */ /* 0x000fe40000000007 */
[----:B------:R-:W0:Y:S01]  /*0580*/  MUFU.RCP R6, R3 ;  /* 0x0000000300067308 */ /* 0x000e220000001000 */
[----:B--2---:R-:W-:Y:S01]  /*0590*/  FMUL R0, R0, R5 ;  /* 0x0000000500007220 */ /* 0x004fe20000400000 */
[----:B------:R-:W-:-:S04]  /*05a0*/  FMUL R29, R29, R2 ;  /* 0x000000021d1d7220 */ /* 0x000fc80000400000 */
[----:B------:R-:W-:-:S04]  /*05b0*/  FMUL R0, R0, R29 ;  /* 0x0000001d00007220 */ /* 0x000fc80000400000 */
[----:B------:R-:W1:Y:S01]  /*05c0*/  FCHK P0, R0, R3 ;  /* 0x0000000300007302 */ /* 0x000e620000000000 */
[----:B0-----:R-:W-:-:S04]  /*05d0*/  FFMA R5, -R3, R6, 1 ;  /* 0x3f80000003057423 */ /* 0x001fc80000000106 */
[----:B------:R-:W-:-:S04]  /*05e0*/  FFMA R5, R6, R5, R6 ;  /* 0x0000000506057223 */ /* 0x000fc80000000006 */
[----:B------:R-:W-:-:S04]  /*05f0*/  FFMA R2, R0, R5, RZ ;  /* 0x0000000500027223 */ /* 0x000fc800000000ff */
[----:B------:R-:W-:-:S04]  /*0600*/  FFMA R4, -R3, R2, R0 ;  /* 0x0000000203047223 */ /* 0x000fc80000000100 */
[----:B------:R-:W-:Y:S01]  /*0610*/  FFMA R5, R5, R4, R2 ;  /* 0x0000000405057223 */ /* 0x000fe20000000002 */
[----:B-1----:R-:W-:Y:S06]  /*0620*/  @!P0 BRA `(.L_x_4) ;  /* 0x00000000000c8947 */ /* 0x002fec0003800000 */
[----:B------:R-:W-:-:S07]  /*0630*/  MOV R2, 0x650 ;  /* 0x0000065000027802 */ /* 0x000fce0000000f00 */
[----:B------:R-:W-:Y:S05]  /*0640*/  CALL.REL.NOINC `($__internal_0_$__cuda_sm3x_div_rn_noftz_f32_slowpath) ;  /* 0x0000000000487944 */ /* 0x000fea0003c00000 */
[----:B------:R-:W-:-:S07]  /*0650*/  IMAD.MOV.U32 R5, RZ, RZ, R0 ;  /* 0x000000ffff057224 */ /* 0x000fce00078e0000 */
.L_x_4:
[----:B------:R-:W-:Y:S05]  /*0660*/  BSYNC.RECONVERGENT B3 ;  /* 0x0000000000037941 */ /* 0x000fea0003800200 */
.L_x_3:
[----:B------:R-:W-:Y:S01]  /*0670*/  FADD R20, R5, R20 ;  /* 0x0000001405147221 */ /* 0x000fe20000000000 */
[----:B------:R-:W-:Y:S01]  /*0680*/  IADD3 R11, PT, PT, R11, 0x1, RZ ;  /* 0x000000010b0b7810 */ /* 0x000fe20007ffe0ff */
[----:B------:R-:W-:Y:S01]  /*0690*/  VIADD R9, R9, 0x1 ;  /* 0x0000000109097836 */ /* 0x000fe20000000000 */
[----:B------:R-:W-:Y:S06]  /*06a0*/  @P4 BRA `(.L_x_5) ;  /* 0xfffffffc00644947 */ /* 0x000fec000383ffff */
[----:B------:R-:W-:Y:S05]  /*06b0*/  BSYNC.RECONVERGENT B2 ;  /* 0x0000000000027941 */ /* 0x000fea0003800200 */
.L_x_2:
[----:B------:R-:W-:Y:S05]  /*06c0*/  @P3 BRA `(.L_x_6) ;  /* 0xfffffffc003c3947 */ /* 0x000fea000383ffff */
[----:B------:R-:W-:Y:S05]  /*06d0*/  BSYNC.RECONVERGENT B1 ;  /* 0x0000000000017941 */ /* 0x000fea0003800200 */
.L_x_1:
[----:B------:R-:W-:Y:S05]  /*06e0*/  @P2 BRA `(.L_x_7) ;  /* 0xfffffffc00102947 */ /* 0x000fea000383ffff */
[----:B------:R-:W-:Y:S05]  /*06f0*/  BSYNC.RECONVERGENT B0 ;  /* 0x0000000000007941 */ /* 0x000fea0003800200 */
.L_x_0:
[----:B------:R-:W0:Y:S08]  /*0700*/  LDC.64 R2, c[0x0][0x3a0] ;  /* 0x0000e800ff027b82 */ /* 0x000e300000000a00 */
[----:B------:R-:W1:Y:S01]  /*0710*/  LDC.64 R4, c[0x0][0x380] ;  /* 0x0000e000ff047b82 */ /* 0x000e620000000a00 */
[----:B0-----:R-:W2:Y:S01]  /*0720*/  LDG.E R3, desc[UR8][R2.64] ;  /* 0x0000000802037981 */ /* 0x001ea2000c1e1900 */
[----:B-1----:R-:W-:-:S04]  /*0730*/  IMAD.WIDE R4, R25, 0x4, R4 ;  /* 0x0000000419047825 */ /* 0x002fc800078e0204 */
[----:B--2---:R-:W-:-:S05]  /*0740*/  FMUL R7, R20, R3 ;  /* 0x0000000314077220 */ /* 0x004fca0000400000 */
[----:B------:R-:W-:Y:S01]  /*0750*/  STG.E desc[UR8][R4.64], R7 ;  /* 0x0000000704007986 */ /* 0x000fe2000c101908 */
[----:B------:R-:W-:Y:S05]  /*0760*/  EXIT ;  /* 0x000000000000794d */ /* 0x000fea0003800000 */
        .weak           $__internal_0_$__cuda_sm3x_div_rn_noftz_f32_slowpath
        .type           $__internal_0_$__cuda_sm3x_div_rn_noftz_f32_slowpath,@function
        .size           $__internal_0_$__cuda_sm3x_div_rn_noftz_f32_slowpath,(.L_x_20 - $__internal_0_$__cuda_sm3x_div_rn_noftz_f32_slowpath)
$__internal_0_$__cuda_sm3x_div_rn_noftz_f32_slowpath:
[--C-:B------:R-:W-:Y:S01]  /*0770*/  SHF.R.U32.HI R5, RZ, 0x17, R3.reuse ;  /* 0x00000017ff057819 */ /* 0x100fe20000011603 */
[----:B------:R-:W-:Y:S01]  /*0780*/  BSSY.RECONVERGENT B4, `(.L_x_8) ;  /* 0x0000064000047945 */ /* 0x000fe20003800200 */
[----:B------:R-:W-:Y:S01]  /*0790*/  SHF.R.U32.HI R4, RZ, 0x17, R0 ;  /* 0x00000017ff047819 */ /* 0x000fe20000011600 */
[----:B------:R-:W-:Y:S01]  /*07a0*/  IMAD.MOV.U32 R7, RZ, RZ, R3 ;  /* 0x000000ffff077224 */ /* 0x000fe200078e0003 */
[----:B------:R-:W-:Y:S02]  /*07b0*/  LOP3.LUT R5, R5, 0xff, RZ, 0xc0, !PT ;  /* 0x000000ff05057812 */ /* 0x000fe400078ec0ff */
[----:B------:R-:W-:Y:S02]  /*07c0*/  LOP3.LUT R29, R4, 0xff, RZ, 0xc0, !PT ;  /* 0x000000ff041d7812 */ /* 0x000fe400078ec0ff */
[----:B------:R-:W-:Y:S01]  /*07d0*/  MOV R6, R0 ;  /* 0x0000000000067202 */ /* 0x000fe20000000f00 */
[----:B------:R-:W-:Y:S02]  /*07e0*/  VIADD R30, R5, 0xffffffff ;  /* 0xffffffff051e7836 */ /* 0x000fe40000000000 */
[----:B------:R-:W-:-:S03]  /*07f0*/  VIADD R28, R29, 0xffffffff ;  /* 0xffffffff1d1c7836 */ /* 0x000fc60000000000 */
[----:B------:R-:W-:-:S04]  /*0800*/  ISETP.GT.U32.AND P0, PT, R30, 0xfd, PT ;  /* 0x000000fd1e00780c */ /* 0x000fc80003f04070 */
[----:B------:R-:W-:-:S13]  /*0810*/  ISETP.GT.U32.OR P0, PT, R28, 0xfd, P0 ;  /* 0x000000fd1c00780c */ /* 0x000fda0000704470 */
[----:B------:R-:W-:Y:S01]  /*0820*/  @!P0 IMAD.MOV.U32 R4, RZ, RZ, RZ ;  /* 0x000000ffff048224 */ /* 0x000fe200078e00ff */
[----:B------:R-:W-:Y:S06]  /*0830*/  @!P0 BRA `(.L_x_9) ;  /* 0x00000000005c8947 */ /* 0x000fec0003800000 */
[----:B------:R-:W-:Y:S02]  /*0840*/  FSETP.GTU.FTZ.AND P0, PT, |R0|, +INF , PT ;  /* 0x7f8000000000780b */ /* 0x000fe40003f1c200 */
[----:B------:R-:W-:-:S04]  /*0850*/  FSETP.GTU.FTZ.AND P1, PT, |R3|, +INF , PT ;  /* 0x7f8000000300780b */ /* 0x000fc80003f3c200 */
[----:B------:R-:W-:-:S13]  /*0860*/  PLOP3.LUT P0, PT, P0, P1, PT, 0xf8, 0x8f ;  /* 0x00000000008f781c */ /* 0x000fda0000703f70 */
[----:B------:R-:W-:Y:S05]  /*0870*/  @P0 BRA `(.L_x_10) ;  /* 0x00000004004c0947 */ /* 0x000fea0003800000 */
[----:B------:R-:W-:-:S13]  /*0880*/  LOP3.LUT P0, RZ, R7, 0x7fffffff, R6, 0xc8, !PT ;  /* 0x7fffffff07ff7812 */ /* 0x000fda000780c806 */
[----:B------:R-:W-:Y:S05]  /*0890*/  @!P0 BRA `(.L_x_11) ;  /* 0x00000004003c8947 */ /* 0x000fea0003800000 */
[C---:B------:R-:W-:Y:S02]  /*08a0*/  FSETP.NEU.FTZ.AND P5, PT, |R0|.reuse, +INF , PT ;  /* 0x7f8000000000780b */ /* 0x040fe40003fbd200 */
[----:B------:R-:W-:Y:S02]  /*08b0*/  FSETP.NEU.FTZ.AND P1, PT, |R3|, +INF , PT ;  /* 0x7f8000000300780b */ /* 0x000fe40003f3d200 */
[----:B------:R-:W-:-:S11]  /*08c0*/  FSETP.NEU.FTZ.AND P0, PT, |R0|, +INF , PT ;  /* 0x7f8000000000780b */ /* 0x000fd60003f1d200 */
[----:B------:R-:W-:Y:S05]  /*08d0*/  @!P1 BRA !P5, `(.L_x_11) ;  /* 0x00000004002c9947 */ /* 0x000fea0006800000 */
[----:B------:R-:W-:-:S04]  /*08e0*/  LOP3.LUT P5, RZ, R6, 0x7fffffff, RZ, 0xc0, !PT ;  /* 0x7fffffff06ff7812 */ /* 0x000fc800078ac0ff */
[----:B------:R-:W-:-:S13]  /*08f0*/  PLOP3.LUT P1, PT, P1, P5, PT, 0x2f, 0xf2 ;  /* 0x0000000000f2781c */ /* 0x000fda0000f2a577 */
[----:B------:R-:W-:Y:S05]  /*0900*/  @P1 BRA `(.L_x_12) ;  /* 0x0000000400181947 */ /* 0x000fea0003800000 */
[----:B------:R-:W-:-:S04]  /*0910*/  LOP3.LUT P1, RZ, R7, 0x7fffffff, RZ, 0xc0, !PT ;  /* 0x7fffffff07ff7812 */ /* 0x000fc8000782c0ff */
[----:B------:R-:W-:-:S13]  /*0920*/  PLOP3.LUT P0, PT, P0, P1, PT, 0x2f, 0xf2 ;  /* 0x0000000000f2781c */ /* 0x000fda0000702577 */
[----:B------:R-:W-:Y:S05]  /*0930*/  @P0 BRA `(.L_x_13) ;  /* 0x0000000400000947 */ /* 0x000fea0003800000 */
[----:B------:R-:W-:Y:S02]  /*0940*/  ISETP.GE.AND P0, PT, R28, RZ, PT ;  /* 0x000000ff1c00720c */ /* 0x000fe40003f06270 */
[----:B------:R-:W-:-:S11]  /*0950*/  ISETP.GE.AND P1, PT, R30, RZ, PT ;  /* 0x000000ff1e00720c */ /* 0x000fd60003f26270 */
[----:B------:R-:W-:Y:S01]  /*0960*/  @P0 IMAD.MOV.U32 R4, RZ, RZ, RZ ;  /* 0x000000ffff040224 */ /* 0x000fe200078e00ff */
[----:B------:R-:W-:Y:S01]  /*0970*/  @!P0 MOV R4, 0xffffffc0 ;  /* 0xffffffc000048802 */ /* 0x000fe20000000f00 */
[----:B------:R-:W-:Y:S01]  /*0980*/  @!P0 FFMA R6, R0, 1.84467440737095516160e+19, RZ ;  /* 0x5f80000000068823 */ /* 0x000fe200000000ff */
[----:B------:R-:W-:-:S03]  /*0990*/  @!P1 FFMA R7, R3, 1.84467440737095516160e+19, RZ ;  /* 0x5f80000003079823 */ /* 0x000fc600000000ff */
[----:B------:R-:W-:-:S07]  /*09a0*/  @!P1 VIADD R4, R4, 0x40 ;  /* 0x0000004004049836 */ /* 0x000fce0000000000 */
.L_x_9:
[----:B------:R-:W-:Y:S01]  /*09b0*/  LEA R0, R5, 0xc0800000, 0x17 ;  /* 0xc080000005007811 */ /* 0x000fe200078eb8ff */
[----:B------:R-:W-:Y:S01]  /*09c0*/  VIADD R3, R29, 0xffffff81 ;  /* 0xffffff811d037836 */ /* 0x000fe20000000000 */
[----:B------:R-:W-:Y:S03]  /*09d0*/  BSSY.RECONVERGENT B5, `(.L_x_14) ;  /* 0x0000035000057945 */ /* 0x000fe60003800200 */
[----:B------:R-:W-:Y:S01]  /*09e0*/  IMAD.IADD R7, R7, 0x1, -R0 ;  /* 0x0000000107077824 */ /* 0x000fe200078e0a00 */
[C---:B------:R-:W-:Y:S01]  /*09f0*/  IADD3 R5, PT, PT, R3.reuse, 0x7f, -R5 ;  /* 0x0000007f03057810 */ /* 0x040fe20007ffe805 */
[----:B------:R-:W-:Y:S02]  /*0a00*/  IMAD R0, R3, -0x800000, R6 ;  /* 0xff80000003007824 */ /* 0x000fe400078e0206 */
[----:B------:R-:W0:Y:S01]  /*0a10*/  MUFU.RCP R28, R7 ;  /* 0x00000007001c7308 */ /* 0x000e220000001000 */
[----:B------:R-:W-:Y:S01]  /*0a20*/  FADD.FTZ R29, -R7, -RZ ;  /* 0x800000ff071d7221 */ /* 0x000fe20000010100 */
[----:B------:R-:W-:-:S03]  /*0a30*/  IADD3 R31, PT, PT, R5, R4, RZ ;  /* 0x00000004051f7210 */ /* 0x000fc60007ffe0ff */
[----:B0-----:R-:W-:-:S04]  /*0a40*/  FFMA R3, R28, R29, 1 ;  /* 0x3f8000001c037423 */ /* 0x001fc8000000001d */
[----:B------:R-:W-:-:S04]  /*0a50*/  FFMA R3, R28, R3, R28 ;  /* 0x000000031c037223 */ /* 0x000fc8000000001c */
[----:B------:R-:W-:-:S04]  /*0a60*/  FFMA R4, R0, R3, RZ ;  /* 0x0000000300047223 */ /* 0x000fc800000000ff */
[----:B------:R-:W-:-:S04]  /*0a70*/  FFMA R5, R29, R4, R0 ;  /* 0x000000041d057223 */ /* 0x000fc80000000000 */
[----:B------:R-:W-:-:S04]  /*0a80*/  FFMA R6, R3, R5, R4 ;  /* 0x0000000503067223 */ /* 0x000fc80000000004 */
[----:B------:R-:W-:-:S04]  /*0a90*/  FFMA R29, R29, R6, R0 ;  /* 0x000000061d1d7223 */ /* 0x000fc80000000000 */
[----:B------:R-:W-:-:S05]  /*0aa0*/  FFMA R0, R3, R29, R6 ;  /* 0x0000001d03007223 */ /* 0x000fca0000000006 */
[----:B------:R-:W-:-:S04]  /*0ab0*/  SHF.R.U32.HI R4, RZ, 0x17, R0 ;  /* 0x00000017ff047819 */ /* 0x000fc80000011600 */
[----:B------:R-:W-:-:S05]  /*0ac0*/  LOP3.LUT R4, R4, 0xff, RZ, 0xc0, !PT ;  /* 0x000000ff04047812 */ /* 0x000fca00078ec0ff */
[----:B------:R-:W-:-:S04]  /*0ad0*/  IMAD.IADD R7, R4, 0x1, R31 ;  /* 0x0000000104077824 */ /* 0x000fc800078e021f */
[----:B------:R-:W-:-:S05]  /*0ae0*/  VIADD R4, R7, 0xffffffff ;  /* 0xffffffff07047836 */ /* 0x000fca0000000000 */
[----:B------:R-:W-:-:S13]  /*0af0*/  ISETP.GE.U32.AND P0, PT, R4, 0xfe, PT ;  /* 0x000000fe0400780c */ /* 0x000fda0003f06070 */
[----:B------:R-:W-:Y:S05]  /*0b00*/  @!P0 BRA `(.L_x_15) ;  /* 0x0000000000808947 */ /* 0x000fea0003800000 */
[----:B------:R-:W-:-:S13]  /*0b10*/  ISETP.GT.AND P0, PT, R7, 0xfe, PT ;  /* 0x000000fe0700780c */ /* 0x000fda0003f04270 */
[----:B------:R-:W-:Y:S05]  /*0b20*/  @P0 BRA `(.L_x_16) ;  /* 0x00000000006c0947 */ /* 0x000fea0003800000 */
[----:B------:R-:W-:-:S13]  /*0b30*/  ISETP.GE.AND P0, PT, R7, 0x1, PT ;  /* 0x000000010700780c */ /* 0x000fda0003f06270 */
[----:B------:R-:W-:Y:S05]  /*0b40*/  @P0 BRA `(.L_x_17) ;  /* 0x0000000000740947 */ /* 0x000fea0003800000 */
[----:B------:R-:W-:Y:S02]  /*0b50*/  ISETP.GE.AND P0, PT, R7, -0x18, PT ;  /* 0xffffffe80700780c */ /* 0x000fe40003f06270 */
[----:B------:R-:W-:-:S11]  /*0b60*/  LOP3.LUT R0, R0, 0x80000000, RZ, 0xc0, !PT ;  /* 0x8000000000007812 */ /* 0x000fd600078ec0ff */
[----:B------:R-:W-:Y:S05]  /*0b70*/  @!P0 BRA `(.L_x_17) ;  /* 0x0000000000688947 */ /* 0x000fea0003800000 */
[CCC-:B------:R-:W-:Y:S01]  /*0b80*/  FFMA.RP R4, R3.reuse, R29.reuse, R6.reuse ;  /* 0x0000001d03047223 */ /* 0x1c0fe20000008006 */
[CCC-:B------:R-:W-:Y:S01]  /*0b90*/  FFMA.RM R5, R3.reuse, R29.reuse, R6.reuse ;  /* 0x0000001d03057223 */ /* 0x1c0fe20000004006 */
[----:B------:R-:W-:Y:S01]  /*0ba0*/  FFMA.RZ R3, R3, R29, R6 ;  /* 0x0000001d03037223 */ /* 0x000fe2000000c006 */
[----:B------:R-:W-:Y:S01]  /*0bb0*/  IMAD.MOV R6, RZ, RZ, -R7 ;  /* 0x000000ffff067224 */ /* 0x000fe200078e0a07 */
[----:B------:R-:W-:Y:S02]  /*0bc0*/  ISETP.NE.AND P5, PT, R7, RZ, PT ;  /* 0x000000ff0700720c */ /* 0x000fe40003fa5270 */
[----:B------:R-:W-:Y:S02]  /*0bd0*/  FSETP.NEU.FTZ.AND P0, PT, R4, R5, PT ;  /* 0x000000050400720b */ /* 0x000fe40003f1d000 */
[----:B------:R-:W-:Y:S02]  /*0be0*/  LOP3.LUT R3, R3, 0x7fffff, RZ, 0xc0, !PT ;  /* 0x007fffff03037812 */ /* 0x000fe400078ec0ff */
[----:B------:R-:W-:-:S02]  /*0bf0*/  IADD3 R4, PT, PT, R7, 0x20, RZ ;  /* 0x0000002007047810 */ /* 0x000fc40007ffe0ff */
[----:B------:R-:W-:Y:S02]  /*0c00*/  LOP3.LUT R3, R3, 0x800000, RZ, 0xfc, !PT ;  /* 0x0080000003037812 */ /* 0x000fe400078efcff */
[----:B------:R-:W-:Y:S02]  /*0c10*/  ISETP.NE.AND P1, PT, R7, RZ, PT ;  /* 0x000000ff0700720c */ /* 0x000fe40003f25270 */
[----:B------:R-:W-:Y:S02]  /*0c20*/  SHF.L.U32 R4, R3, R4, RZ ;  /* 0x0000000403047219 */ /* 0x000fe400000006ff */
[----:B------:R-:W-:Y:S02]  /*0c30*/  SEL R6, R6, RZ, P5 ;  /* 0x000000ff06067207 */ /* 0x000fe40002800000 */
[----:B------:R-:W-:Y:S02]  /*0c40*/  ISETP.NE.AND P1, PT, R4, RZ, P1 ;  /* 0x000000ff0400720c */ /* 0x000fe40000f25270 */
[----:B------:R-:W-:-:S02]  /*0c50*/  SHF.R.U32.HI R6, RZ, R6, R3 ;  /* 0x00000006ff067219 */ /* 0x000fc40000011603 */
[----:B------:R-:W-:Y:S02]  /*0c60*/  PLOP3.LUT P0, PT, P0, P1, PT, 0xf8, 0x8f ;  /* 0x00000000008f781c */ /* 0x000fe40000703f70 */
[----:B------:R-:W-:Y:S02]  /*0c70*/  SHF.R.U32.HI R4, RZ, 0x1, R6 ;  /* 0x00000001ff047819 */ /* 0x000fe40000011606 */
[----:B------:R-:W-:-:S04]  /*0c80*/  SEL R3, RZ, 0x1, !P0 ;  /* 0x00000001ff037807 */ /* 0x000fc80004000000 */
[----:B------:R-:W-:-:S04]  /*0c90*/  LOP3.LUT R3, R3, 0x1, R4, 0xf8, !PT ;  /* 0x0000000103037812 */ /* 0x000fc800078ef804 */
[----:B------:R-:W-:-:S05]  /*0ca0*/  LOP3.LUT R3, R3, R6, RZ, 0xc0, !PT ;  /* 0x0000000603037212 */ /* 0x000fca00078ec0ff */
[----:B------:R-:W-:-:S05]  /*0cb0*/  IMAD.IADD R3, R4, 0x1, R3 ;  /* 0x0000000104037824 */ /* 0x000fca00078e0203 */
[----:B------:R-:W-:Y:S01]  /*0cc0*/  LOP3.LUT R0, R3, R0, RZ, 0xfc, !PT ;  /* 0x0000000003007212 */ /* 0x000fe200078efcff */
[----:B------:R-:W-:Y:S06]  /*0cd0*/  BRA `(.L_x_17) ;  /* 0x0000000000107947 */ /* 0x000fec0003800000 */
.L_x_16:
[----:B------:R-:W-:-:S04]  /*0ce0*/  LOP3.LUT R0, R0, 0x80000000, RZ, 0xc0, !PT ;  /* 0x8000000000007812 */ /* 0x000fc800078ec0ff */
[----:B------:R-:W-:Y:S01]  /*0cf0*/  LOP3.LUT R0, R0, 0x7f800000, RZ, 0xfc, !PT ;  /* 0x7f80000000007812 */ /* 0x000fe200078efcff */
[----:B------:R-:W-:Y:S06]  /*0d00*/  BRA `(.L_x_17) ;  /* 0x0000000000047947 */ /* 0x000fec0003800000 */
.L_x_15:
[----:B------:R-:W-:-:S07]  /*0d10*/  LEA R0, R31, R0, 0x17 ;  /* 0x000000001f007211 */ /* 0x000fce00078eb8ff */
.L_x_17:
[----:B------:R-:W-:Y:S05]  /*0d20*/  BSYNC.RECONVERGENT B5 ;  /* 0x0000000000057941 */ /* 0x000fea0003800200 */
.L_x_14:
[----:B------:R-:W-:Y:S05]  /*0d30*/  BRA `(.L_x_18) ;  /* 0x0000000000207947 */ /* 0x000fea0003800000 */
.L_x_13:
[----:B------:R-:W-:-:S04]  /*0d40*/  LOP3.LUT R0, R7, 0x80000000, R6, 0x48, !PT ;  /* 0x8000000007007812 */ /* 0x000fc800078e4806 */
[----:B------:R-:W-:Y:S01]  /*0d50*/  LOP3.LUT R0, R0, 0x7f800000, RZ, 0xfc, !PT ;  /* 0x7f80000000007812 */ /* 0x000fe200078efcff */
[----:B------:R-:W-:Y:S06]  /*0d60*/  BRA `(.L_x_18) ;  /* 0x0000000000147947 */ /* 0x000fec0003800000 */
.L_x_12:
[----:B------:R-:W-:Y:S01]  /*0d70*/  LOP3.LUT R0, R7, 0x80000000, R6, 0x48, !PT ;  /* 0x8000000007007812 */ /* 0x000fe200078e4806 */
[----:B------:R-:W-:Y:S06]  /*0d80*/  BRA `(.L_x_18) ;  /* 0x00000000000c7947 */ /* 0x000fec0003800000 */
.L_x_11:
[----:B------:R-:W0:Y:S01]  /*0d90*/  MUFU.RSQ R0, -QNAN ;  /* 0xffc0000000007908 */ /* 0x000e220000001400 */
[----:B------:R-:W-:Y:S05]  /*0da0*/  BRA `(.L_x_18) ;  /* 0x0000000000047947 */ /* 0x000fea0003800000 */
.L_x_10:
[----:B------:R-:W-:-:S07]  /*0db0*/  FADD.FTZ R0, R0, R3 ;  /* 0x0000000300007221 */ /* 0x000fce0000010000 */
.L_x_18:
[----:B------:R-:W-:Y:S05]  /*0dc0*/  BSYNC.RECONVERGENT B4 ;  /* 0x0000000000047941 */ /* 0x000fea0003800200 */
.L_x_8:
[----:B------:R-:W-:-:S04]  /*0dd0*/  IMAD.MOV.U32 R3, RZ, RZ, 0x0 ;  /* 0x00000000ff037424 */ /* 0x000fc800078e00ff */
[----:B0-----:R-:W-:Y:S05]  /*0de0*/  RET.REL.NODEC R2 `(computeGradientKernel) ;  /* 0xfffffff002847950 */ /* 0x001fea0003c3ffff */
.L_x_19:
[----:B------:R-:W-:-:S00]  /*0df0*/  BRA `(.L_x_19) ;  /* 0xfffffffc00fc7947 */ /* 0x000fc0000383ffff */
[----:B------:R-:W-:-:S00]  /*0e00*/  NOP ;  /* 0x0000000000007918 */ /* 0x000fc00000000000 */
[----:B------:R-:W-:-:S00]  /*0e10*/  NOP ;  /* 0x0000000000007918 */ /* 0x000fc00000000000 */
[----:B------:R-:W-:-:S00]  /*0e20*/  NOP ;  /* 0x0000000000007918 */ /* 0x000fc00000000000 */
[----:B------:R-:W-:-:S00]  /*0e30*/  NOP ;  /* 0x0000000000007918 */ /* 0x000fc00000000000 */
[----:B------:R-:W-:-:S00]  /*0e40*/  NOP ;  /* 0x0000000000007918 */ /* 0x000fc00000000000 */
[----:B------:R-:W-:-:S00]  /*0e50*/  NOP ;  /* 0x0000000000007918 */ /* 0x000fc00000000000 */
[----:B------:R-:W-:-:S00]  /*0e60*/  NOP ;  /* 0x0000000000007918 */ /* 0x000fc00000000000 */
[----:B------:R-:W-:-:S00]  /*0e70*/  NOP ;  /* 0x0000000000007918 */ /* 0x000fc00000000000 */
.L_x_20:


//--------------------- .nv.shared.reserved.0     --------------------------
	.section	.nv.shared.reserved.0,"aw",@nobits
	.weak		__nv_reservedSMEM_offset_0_alias
	.size		__nv_reservedSMEM_offset_0_alias, 0, 64
	.other		__nv_reservedSMEM_offset_0_alias,@"STO_CUDA_RESERVED_SHARED STV_DEFAULT"
__nv_reservedSMEM_offset_0_alias:
	.zero		0
	.zero		64


//--------------------- .nv.constant0.computeGradientKernel --------------------------
	.section	.nv.constant0.computeGradientKernel,"a",@progbits
	.sectionflags	@""
	.align	4
.nv.constant0.computeGradientKernel:
	.zero		964


//--------------------- SYMBOLS --------------------------

	.type		.nv.reservedSmem.offset0,@object
	.size		.nv.reservedSmem.offset0,0x4
